	.headerflags	@"EF_CUDA_TEXMODE_UNIFIED EF_CUDA_64BIT_ADDRESS EF_CUDA_SM89 EF_CUDA_VIRTUAL_SM(EF_CUDA_SM89)"
	.elftype	@"ET_EXEC"


//--------------------- .nv.info                  --------------------------
	.section	.nv.info,"",@"SHT_CUDA_INFO"
	.align	4


	//----- nvinfo : EIATTR_REGCOUNT
	.align		4
        /*0000*/ 	.byte	0x04, 0x2f
        /*0002*/ 	.short	(.L_2 - .L_1)
	.align		4
.L_1:
        /*0004*/ 	.word	index@(triton__0d1d2d3d4d5d67de8910de)
        /*0008*/ 	.word	0x0000001d


	//----- nvinfo : EIATTR_MAX_STACK_SIZE
	.align		4
.L_2:
        /*000c*/ 	.byte	0x04, 0x23
        /*000e*/ 	.short	(.L_4 - .L_3)
	.align		4
.L_3:
        /*0010*/ 	.word	index@(triton__0d1d2d3d4d5d67de8910de)
        /*0014*/ 	.word	0x00000000


	//----- nvinfo : EIATTR_MIN_STACK_SIZE
	.align		4
.L_4:
        /*0018*/ 	.byte	0x04, 0x12
        /*001a*/ 	.short	(.L_6 - .L_5)
	.align		4
.L_5:
        /*001c*/ 	.word	index@(triton__0d1d2d3d4d5d67de8910de)
        /*0020*/ 	.word	0x00000000


	//----- nvinfo : EIATTR_FRAME_SIZE
	.align		4
.L_6:
        /*0024*/ 	.byte	0x04, 0x11
        /*0026*/ 	.short	(.L_8 - .L_7)
	.align		4
.L_7:
        /*0028*/ 	.word	index@(triton__0d1d2d3d4d5d67de8910de)
        /*002c*/ 	.word	0x00000000
.L_8:


//--------------------- .nv.info.triton__0d1d2d3d4d5d67de8910de --------------------------
	.section	.nv.info.triton__0d1d2d3d4d5d67de8910de,"",@"SHT_CUDA_INFO"
	.align	4


	//----- nvinfo : EIATTR_CUDA_API_VERSION
	.align		4
        /*0000*/ 	.byte	0x04, 0x37
        /*0002*/ 	.short	(.L_10 - .L_9)
.L_9:
        /*0004*/ 	.word	0x0000007b


	//----- nvinfo : EIATTR_PARAM_CBANK
	.align		4
.L_10:
        /*0008*/ 	.byte	0x04, 0x0a
        /*000a*/ 	.short	(.L_12 - .L_11)
	.align		4
.L_11:
        /*000c*/ 	.word	index@(.nv.constant0.triton__0d1d2d3d4d5d67de8910de)
        /*0010*/ 	.short	0x0160
        /*0012*/ 	.short	0x0044


	//----- nvinfo : EIATTR_CBANK_PARAM_SIZE
	.align		4
.L_12:
        /*0014*/ 	.byte	0x03, 0x19
        /*0016*/ 	.short	0x0044


	//----- nvinfo : EIATTR_KPARAM_INFO
	.align		4
        /*0018*/ 	.byte	0x04, 0x17
        /*001a*/ 	.short	(.L_14 - .L_13)
.L_13:
        /*001c*/ 	.word	0x00000000
        /*0020*/ 	.short	0x000a
        /*0022*/ 	.short	0x0040
        /*0024*/ 	.byte	0x00, 0xf0, 0x11, 0x00


	//----- nvinfo : EIATTR_KPARAM_INFO
	.align		4
.L_14:
        /*0028*/ 	.byte	0x04, 0x17
        /*002a*/ 	.short	(.L_16 - .L_15)
.L_15:
        /*002c*/ 	.word	0x00000000
        /*0030*/ 	.short	0x0009
        /*0032*/ 	.short	0x003c
        /*0034*/ 	.byte	0x00, 0xf0, 0x11, 0x00


	//----- nvinfo : EIATTR_KPARAM_INFO
	.align		4
.L_16:
        /*0038*/ 	.byte	0x04, 0x17
        /*003a*/ 	.short	(.L_18 - .L_17)
.L_17:
        /*003c*/ 	.word	0x00000000
        /*0040*/ 	.short	0x0008
        /*0042*/ 	.short	0x0038
        /*0044*/ 	.byte	0x00, 0xf0, 0x11, 0x00


	//----- nvinfo : EIATTR_KPARAM_INFO
	.align		4
.L_18:
        /*0048*/ 	.byte	0x04, 0x17
        /*004a*/ 	.short	(.L_20 - .L_19)
.L_19:
        /*004c*/ 	.word	0x00000000
        /*0050*/ 	.short	0x0007
        /*0052*/ 	.short	0x0034
        /*0054*/ 	.byte	0x00, 0xf0, 0x11, 0x00


	//----- nvinfo : EIATTR_KPARAM_INFO
	.align		4
.L_20:
        /*0058*/ 	.byte	0x04, 0x17
        /*005a*/ 	.short	(.L_22 - .L_21)
.L_21:
        /*005c*/ 	.word	0x00000000
        /*0060*/ 	.short	0x0006
        /*0062*/ 	.short	0x0030
        /*0064*/ 	.byte	0x00, 0xf0, 0x11, 0x00


	//----- nvinfo : EIATTR_KPARAM_INFO
	.align		4
.L_22:
        /*0068*/ 	.byte	0x04, 0x17
        /*006a*/ 	.short	(.L_24 - .L_23)
.L_23:
        /*006c*/ 	.word	0x00000000
        /*0070*/ 	.short	0x0005
        /*0072*/ 	.short	0x0028
        /*0074*/ 	.byte	0x00, 0xf0, 0x21, 0x00


	//----- nvinfo : EIATTR_KPARAM_INFO
	.align		4
.L_24:
        /*0078*/ 	.byte	0x04, 0x17
        /*007a*/ 	.short	(.L_26 - .L_25)
.L_25:
        /*007c*/ 	.word	0x00000000
        /*0080*/ 	.short	0x0004
        /*0082*/ 	.short	0x0020
        /*0084*/ 	.byte	0x00, 0xf0, 0x21, 0x00


	//----- nvinfo : EIATTR_KPARAM_INFO
	.align		4
.L_26:
        /*0088*/ 	.byte	0x04, 0x17
        /*008a*/ 	.short	(.L_28 - .L_27)
.L_27:
        /*008c*/ 	.word	0x00000000
        /*0090*/ 	.short	0x0003
        /*0092*/ 	.short	0x0018
        /*0094*/ 	.byte	0x00, 0xf0, 0x21, 0x00


	//----- nvinfo : EIATTR_KPARAM_INFO
	.align		4
.L_28:
        /*0098*/ 	.byte	0x04, 0x17
        /*009a*/ 	.short	(.L_30 - .L_29)
.L_29:
        /*009c*/ 	.word	0x00000000
        /*00a0*/ 	.short	0x0002
        /*00a2*/ 	.short	0x0010
        /*00a4*/ 	.byte	0x00, 0xf0, 0x21, 0x00


	//----- nvinfo : EIATTR_KPARAM_INFO
	.align		4
.L_30:
        /*00a8*/ 	.byte	0x04, 0x17
        /*00aa*/ 	.short	(.L_32 - .L_31)
.L_31:
        /*00ac*/ 	.word	0x00000000
        /*00b0*/ 	.short	0x0001
        /*00b2*/ 	.short	0x0008
        /*00b4*/ 	.byte	0x00, 0xf0, 0x21, 0x00


	//----- nvinfo : EIATTR_KPARAM_INFO
	.align		4
.L_32:
        /*00b8*/ 	.byte	0x04, 0x17
        /*00ba*/ 	.short	(.L_34 - .L_33)
.L_33:
        /*00bc*/ 	.word	0x00000000
        /*00c0*/ 	.short	0x0000
        /*00c2*/ 	.short	0x0000
        /*00c4*/ 	.byte	0x00, 0xf0, 0x21, 0x00


	//----- nvinfo : EIATTR_MAXREG_COUNT
	.align		4
.L_34:
        /*00c8*/ 	.byte	0x03, 0x1b
        /*00ca*/ 	.short	0x00ff


	//----- nvinfo : EIATTR_EXIT_INSTR_OFFSETS
	.align		4
        /*00cc*/ 	.byte	0x04, 0x1c
        /*00ce*/ 	.short	(.L_36 - .L_35)


	//   ....[0]....
.L_35:
        /*00d0*/ 	.word	0x00000b50


	//   ....[1]....
        /*00d4*/ 	.word	0x00000b70


	//----- nvinfo : EIATTR_MAX_THREADS
	.align		4
.L_36:
        /*00d8*/ 	.byte	0x04, 0x05
        /*00da*/ 	.short	(.L_38 - .L_37)
.L_37:
        /*00dc*/ 	.word	0x00000100
        /*00e0*/ 	.word	0x00000001
        /*00e4*/ 	.word	0x00000001
.L_38:


//--------------------- .nv.rel.action            --------------------------
	.section	.nv.rel.action,"",@"SHT_CUDA_RELOCINFO"
	.align	8
	.sectionentsize	8
        /*0000*/ 	.byte	0x73, 0x00, 0x00, 0x00, 0x00, 0x00, 0x00, 0x00, 0x00, 0x00, 0x00, 0x11, 0x25, 0x00, 0x05, 0x36


//--------------------- .nv.constant0.triton__0d1d2d3d4d5d67de8910de --------------------------
	.section	.nv.constant0.triton__0d1d2d3d4d5d67de8910de,"a",@progbits
	.align	4
.nv.constant0.triton__0d1d2d3d4d5d67de8910de:
	.zero		420


//--------------------- .text.triton__0d1d2d3d4d5d67de8910de --------------------------
	.section	.text.triton__0d1d2d3d4d5d67de8910de,"ax",@progbits
	.sectioninfo	@"SHI_REGISTERS=29"
	.align	128
        .global         triton__0d1d2d3d4d5d67de8910de
        .type           triton__0d1d2d3d4d5d67de8910de,@function
        .size           triton__0d1d2d3d4d5d67de8910de,(.L_x_1 - triton__0d1d2d3d4d5d67de8910de)
        .other          triton__0d1d2d3d4d5d67de8910de,@"STO_CUDA_ENTRY STV_DEFAULT"
triton__0d1d2d3d4d5d67de8910de:
.text.triton__0d1d2d3d4d5d67de8910de:
[----:B------:R-:W-:-:S02]  /*0000*/  IMAD.MOV.U32 R1, RZ, RZ, c[0x0][0x28] ;  /* 0x00000a00ff017624 */ /* 0x000fc400078e00ff */
[----:B------:R-:W-:Y:S01]  /*0010*/  IABS R11, c[0x0][0x190] ;  /* 0x00006400000b7a13 */ /* 0x000fe20000000000 */
[----:B------:R-:W0:Y:S01]  /*0020*/  S2R R0, SR_TID.X ;  /* 0x0000000000007919 */ /* 0x000e220000002100 */
[----:B------:R-:W-:Y:S01]  /*0030*/  IABS R3, c[0x0][0x194] ;  /* 0x0000650000037a13 */ /* 0x000fe20000000000 */
[----:B------:R-:W-:Y:S01]  /*0040*/  ULDC.64 UR6, c[0x0][0x118] ;  /* 0x0000460000067ab9 */ /* 0x000fe20000000a00 */
[----:B------:R-:W1:Y:S01]  /*0050*/  I2F.RP R2, R11 ;  /* 0x0000000b00027306 */ /* 0x000e620000209400 */
[----:B------:R-:W2:Y:S01]  /*0060*/  S2R R7, SR_CTAID.X ;  /* 0x0000000000077919 */ /* 0x000ea20000002500 */
[----:B------:R-:W-:Y:S01]  /*0070*/  MOV R14, 0x4 ;  /* 0x00000004000e7802 */ /* 0x000fe20000000f00 */
[----:B------:R-:W-:Y:S01]  /*0080*/  ULDC.64 UR4, c[0x0][0x198] ;  /* 0x0000660000047ab9 */ /* 0x000fe20000000a00 */
[----:B------:R-:W-:-:S04]  /*0090*/  MOV R26, RZ ;  /* 0x000000ff001a7202 */ /* 0x000fc80000000f00 */
[----:B------:R-:W3:Y:S08]  /*00a0*/  I2F.RP R9, R3 ;  /* 0x0000000300097306 */ /* 0x000ef00000209400 */
[----:B-1----:R-:W1:Y:S01]  /*00b0*/  MUFU.RCP R2, R2 ;  /* 0x0000000200027308 */ /* 0x002e620000001000 */
[----:B0-----:R-:W-:-:S07]  /*00c0*/  IMAD.SHL.U32 R0, R0, 0x2, RZ ;  /* 0x0000000200007824 */ /* 0x001fce00078e00ff */
[----:B---3--:R-:W-:Y:S01]  /*00d0*/  MUFU.RCP R9, R9 ;  /* 0x0000000900097308 */ /* 0x008fe20000001000 */
[----:B------:R-:W-:-:S05]  /*00e0*/  LOP3.LUT R0, R0, 0x1fe, RZ, 0xc0, !PT ;  /* 0x000001fe00007812 */ /* 0x000fca00078ec0ff */
[----:B--2---:R-:W-:Y:S01]  /*00f0*/  IMAD R0, R7, 0x200, R0 ;  /* 0x0000020007007824 */ /* 0x004fe200078e0200 */
[----:B-1----:R-:W-:-:S04]  /*0100*/  IADD3 R4, R2, 0xffffffe, RZ ;  /* 0x0ffffffe02047810 */ /* 0x002fc80007ffe0ff */
[----:B------:R0:W1:Y:S01]  /*0110*/  F2I.FTZ.U32.TRUNC.NTZ R5, R4 ;  /* 0x0000000400057305 */ /* 0x000062000021f000 */
[----:B------:R-:W-:Y:S02]  /*0120*/  IADD3 R2, R0, 0x1, RZ ;  /* 0x0000000100027810 */ /* 0x000fe40007ffe0ff */
[----:B------:R-:W-:Y:S02]  /*0130*/  IABS R10, R0 ;  /* 0x00000000000a7213 */ /* 0x000fe40000000000 */
[----:B------:R-:W-:Y:S01]  /*0140*/  IABS R8, R2 ;  /* 0x0000000200087213 */ /* 0x000fe20000000000 */
[----:B0-----:R-:W-:Y:S01]  /*0150*/  IMAD.MOV.U32 R4, RZ, RZ, RZ ;  /* 0x000000ffff047224 */ /* 0x001fe200078e00ff */
[----:B-1----:R-:W-:-:S05]  /*0160*/  IADD3 R6, RZ, -R5, RZ ;  /* 0x80000005ff067210 */ /* 0x002fca0007ffe0ff */
[----:B------:R-:W-:-:S04]  /*0170*/  IMAD R7, R6, R11, RZ ;  /* 0x0000000b06077224 */ /* 0x000fc800078e02ff */
[----:B------:R-:W-:-:S06]  /*0180*/  IMAD.HI.U32 R4, R5, R7, R4 ;  /* 0x0000000705047227 */ /* 0x000fcc00078e0004 */
[----:B------:R-:W-:-:S04]  /*0190*/  IMAD.HI.U32 R6, R4, R10, RZ ;  /* 0x0000000a04067227 */ /* 0x000fc800078e00ff */
[----:B------:R-:W-:-:S04]  /*01a0*/  IMAD.HI.U32 R7, R4, R8, RZ ;  /* 0x0000000804077227 */ /* 0x000fc800078e00ff */
[----:B------:R-:W-:Y:S01]  /*01b0*/  IMAD.MOV R4, RZ, RZ, -R6 ;  /* 0x000000ffff047224 */ /* 0x000fe200078e0a06 */
[----:B------:R-:W-:-:S03]  /*01c0*/  IADD3 R5, -R7, RZ, RZ ;  /* 0x000000ff07057210 */ /* 0x000fc60007ffe1ff */
[C---:B------:R-:W-:Y:S02]  /*01d0*/  IMAD R4, R11.reuse, R4, R10 ;  /* 0x000000040b047224 */ /* 0x040fe400078e020a */
[----:B------:R-:W-:Y:S01]  /*01e0*/  IMAD R8, R11, R5, R8 ;  /* 0x000000050b087224 */ /* 0x000fe200078e0208 */
[----:B------:R-:W-:Y:S02]  /*01f0*/  IADD3 R5, R9, 0xffffffe, RZ ;  /* 0x0ffffffe09057810 */ /* 0x000fe40007ffe0ff */
[C---:B------:R-:W-:Y:S02]  /*0200*/  ISETP.GT.U32.AND P2, PT, R11.reuse, R4, PT ;  /* 0x000000040b00720c */ /* 0x040fe40003f44070 */
[----:B------:R-:W-:Y:S02]  /*0210*/  ISETP.GT.U32.AND P0, PT, R11, R8, PT ;  /* 0x000000080b00720c */ /* 0x000fe40003f04070 */
[----:B------:R-:W0:Y:S09]  /*0220*/  F2I.FTZ.U32.TRUNC.NTZ R5, R5 ;  /* 0x0000000500057305 */ /* 0x000e32000021f000 */
[----:B------:R-:W-:-:S02]  /*0230*/  @!P2 IADD3 R4, R4, -R11, RZ ;  /* 0x8000000b0404a210 */ /* 0x000fc40007ffe0ff */
[----:B------:R-:W-:Y:S01]  /*0240*/  @!P0 IMAD.IADD R8, R8, 0x1, -R11 ;  /* 0x0000000108088824 */ /* 0x000fe200078e0a0b */
[----:B------:R-:W-:Y:S02]  /*0250*/  @!P0 IADD3 R7, R7, 0x1, RZ ;  /* 0x0000000107078810 */ /* 0x000fe40007ffe0ff */
[-C--:B------:R-:W-:Y:S02]  /*0260*/  ISETP.GE.U32.AND P4, PT, R4, R11.reuse, PT ;  /* 0x0000000b0400720c */ /* 0x080fe40003f86070 */
[----:B------:R-:W-:Y:S02]  /*0270*/  LOP3.LUT R4, R2, c[0x0][0x190], RZ, 0x3c, !PT ;  /* 0x0000640002047a12 */ /* 0x000fe400078e3cff */
[----:B------:R-:W-:Y:S02]  /*0280*/  LOP3.LUT R2, R0, c[0x0][0x190], RZ, 0x3c, !PT ;  /* 0x0000640000027a12 */ /* 0x000fe400078e3cff */
[----:B------:R-:W-:Y:S01]  /*0290*/  ISETP.GE.U32.AND P3, PT, R8, R11, PT ;  /* 0x0000000b0800720c */ /* 0x000fe20003f66070 */
[----:B0-----:R-:W-:Y:S01]  /*02a0*/  IMAD.MOV R8, RZ, RZ, -R5 ;  /* 0x000000ffff087224 */ /* 0x001fe200078e0a05 */
[----:B------:R-:W-:-:S02]  /*02b0*/  ISETP.GE.AND P0, PT, R2, RZ, PT ;  /* 0x000000ff0200720c */ /* 0x000fc40003f06270 */
[----:B------:R-:W-:Y:S01]  /*02c0*/  ISETP.GE.AND P1, PT, R4, RZ, PT ;  /* 0x000000ff0400720c */ /* 0x000fe20003f26270 */
[----:B------:R-:W-:Y:S01]  /*02d0*/  IMAD R9, R8, R3, RZ ;  /* 0x0000000308097224 */ /* 0x000fe200078e02ff */
[----:B------:R-:W-:Y:S01]  /*02e0*/  @!P2 IADD3 R6, R6, 0x1, RZ ;  /* 0x000000010606a810 */ /* 0x000fe20007ffe0ff */
[----:B------:R-:W-:Y:S01]  /*02f0*/  IMAD.MOV.U32 R4, RZ, RZ, RZ ;  /* 0x000000ffff047224 */ /* 0x000fe200078e00ff */
[----:B------:R-:W-:Y:S02]  /*0300*/  ISETP.NE.AND P2, PT, RZ, c[0x0][0x190], PT ;  /* 0x00006400ff007a0c */ /* 0x000fe40003f45270 */
[----:B------:R-:W-:Y:S01]  /*0310*/  @P4 IADD3 R6, R6, 0x1, RZ ;  /* 0x0000000106064810 */ /* 0x000fe20007ffe0ff */
[----:B------:R-:W-:Y:S01]  /*0320*/  IMAD.HI.U32 R4, R5, R9, R4 ;  /* 0x0000000905047227 */ /* 0x000fe200078e0004 */
[----:B------:R-:W-:Y:S02]  /*0330*/  LOP3.LUT R5, RZ, c[0x0][0x190], RZ, 0x33, !PT ;  /* 0x00006400ff057a12 */ /* 0x000fe400078e33ff */
[----:B------:R-:W-:Y:S01]  /*0340*/  @P3 IADD3 R7, R7, 0x1, RZ ;  /* 0x0000000107073810 */ /* 0x000fe20007ffe0ff */
[----:B------:R-:W-:-:S02]  /*0350*/  @!P0 IMAD.MOV R6, RZ, RZ, -R6 ;  /* 0x000000ffff068224 */ /* 0x000fc400078e0a06 */
[----:B------:R-:W-:Y:S01]  /*0360*/  IMAD.HI.U32 R8, R4, R10, RZ ;  /* 0x0000000a04087227 */ /* 0x000fe200078e00ff */
[----:B------:R-:W-:Y:S02]  /*0370*/  @!P1 IADD3 R7, -R7, RZ, RZ ;  /* 0x000000ff07079210 */ /* 0x000fe40007ffe1ff */
[C---:B------:R-:W-:Y:S01]  /*0380*/  SEL R9, R5.reuse, R6, !P2 ;  /* 0x0000000605097207 */ /* 0x040fe20005000000 */
[----:B------:R-:W-:Y:S01]  /*0390*/  IMAD.MOV R2, RZ, RZ, -R8 ;  /* 0x000000ffff027224 */ /* 0x000fe200078e0a08 */
[----:B------:R-:W-:-:S03]  /*03a0*/  SEL R4, R5, R7, !P2 ;  /* 0x0000000705047207 */ /* 0x000fc60005000000 */
[----:B------:R-:W-:Y:S02]  /*03b0*/  IMAD R10, R3, R2, R10 ;  /* 0x00000002030a7224 */ /* 0x000fe400078e020a */
[----:B------:R-:W-:-:S03]  /*03c0*/  IMAD.HI R2, R9, 0x66666667, RZ ;  /* 0x6666666709027827 */ /* 0x000fc600078e02ff */
[----:B------:R-:W-:Y:S01]  /*03d0*/  ISETP.GT.U32.AND P1, PT, R3, R10, PT ;  /* 0x0000000a0300720c */ /* 0x000fe20003f24070 */
[----:B------:R-:W-:Y:S01]  /*03e0*/  IMAD.HI R6, R4, 0x66666667, RZ ;  /* 0x6666666704067827 */ /* 0x000fe200078e02ff */
[----:B------:R-:W-:-:S04]  /*03f0*/  SHF.R.U32.HI R5, RZ, 0x1f, R2 ;  /* 0x0000001fff057819 */ /* 0x000fc80000011602 */
[----:B------:R-:W-:Y:S02]  /*0400*/  SHF.R.U32.HI R7, RZ, 0x1f, R6 ;  /* 0x0000001fff077819 */ /* 0x000fe40000011606 */
[----:B------:R-:W-:Y:S02]  /*0410*/  LEA.HI.SX32 R2, R2, R5, 0x17 ;  /* 0x0000000502027211 */ /* 0x000fe400078fbaff */
[----:B------:R-:W-:-:S03]  /*0420*/  LEA.HI.SX32 R7, R6, R7, 0x17 ;  /* 0x0000000706077211 */ /* 0x000fc600078fbaff */
[----:B------:R-:W-:Y:S01]  /*0430*/  IMAD R2, R2, -0x500, R9 ;  /* 0xfffffb0002027824 */ /* 0x000fe200078e0209 */
[-C--:B------:R-:W-:Y:S01]  /*0440*/  @!P1 IADD3 R10, R10, -R3.reuse, RZ ;  /* 0x800000030a0a9210 */ /* 0x080fe20007ffe0ff */
[----:B------:R-:W-:Y:S01]  /*0450*/  IMAD R4, R7, -0x500, R4 ;  /* 0xfffffb0007047824 */ /* 0x000fe200078e0204 */
[----:B------:R-:W-:Y:S02]  /*0460*/  LOP3.LUT R7, R0, c[0x0][0x194], RZ, 0x3c, !PT ;  /* 0x0000650000077a12 */ /* 0x000fe400078e3cff */
[----:B------:R-:W-:Y:S02]  /*0470*/  PRMT R6, R2, 0x9910, RZ ;  /* 0x0000991002067816 */ /* 0x000fe400000000ff */
[----:B------:R-:W-:Y:S02]  /*0480*/  PRMT R5, R4, 0x9910, RZ ;  /* 0x0000991004057816 */ /* 0x000fe400000000ff */
[----:B------:R-:W-:Y:S01]  /*0490*/  ISETP.GE.U32.AND P0, PT, R10, R3, PT ;  /* 0x000000030a00720c */ /* 0x000fe20003f06070 */
[----:B------:R-:W-:Y:S01]  /*04a0*/  IMAD.MOV.U32 R3, RZ, RZ, R6 ;  /* 0x000000ffff037224 */ /* 0x000fe200078e0006 */
[----:B------:R-:W-:Y:S01]  /*04b0*/  ISETP.GE.AND P2, PT, R7, RZ, PT ;  /* 0x000000ff0700720c */ /* 0x000fe20003f46270 */
[----:B------:R-:W-:Y:S01]  /*04c0*/  IMAD R10, R5, 0x6667, RZ ;  /* 0x00006667050a7824 */ /* 0x000fe200078e02ff */
[----:B------:R-:W-:Y:S01]  /*04d0*/  @!P1 IADD3 R8, R8, 0x1, RZ ;  /* 0x0000000108089810 */ /* 0x000fe20007ffe0ff */
[----:B------:R-:W-:Y:S01]  /*04e0*/  IMAD R6, R3, 0x6667, RZ ;  /* 0x0000666703067824 */ /* 0x000fe200078e02ff */
[----:B------:R-:W-:-:S02]  /*04f0*/  ISETP.NE.AND P1, PT, RZ, c[0x0][0x194], PT ;  /* 0x00006500ff007a0c */ /* 0x000fc40003f25270 */
[----:B------:R-:W-:Y:S02]  /*0500*/  SHF.R.S32.HI R5, RZ, 0x10, R10 ;  /* 0x00000010ff057819 */ /* 0x000fe4000001140a */
[----:B------:R-:W-:Y:S02]  /*0510*/  SHF.R.S32.HI R3, RZ, 0x10, R6 ;  /* 0x00000010ff037819 */ /* 0x000fe40000011406 */
[----:B------:R-:W-:Y:S02]  /*0520*/  LOP3.LUT R5, R5, 0xffff, RZ, 0xc0, !PT ;  /* 0x0000ffff05057812 */ /* 0x000fe400078ec0ff */
[----:B------:R-:W-:Y:S02]  /*0530*/  LOP3.LUT R3, R3, 0xffff, RZ, 0xc0, !PT ;  /* 0x0000ffff03037812 */ /* 0x000fe400078ec0ff */
[----:B------:R-:W-:Y:S02]  /*0540*/  SHF.R.U32.HI R5, RZ, 0xf, R5 ;  /* 0x0000000fff057819 */ /* 0x000fe40000011605 */
[----:B------:R-:W-:-:S02]  /*0550*/  SHF.R.U32.HI R3, RZ, 0xf, R3 ;  /* 0x0000000fff037819 */ /* 0x000fc40000011603 */
[----:B------:R-:W-:Y:S02]  /*0560*/  @P0 IADD3 R8, R8, 0x1, RZ ;  /* 0x0000000108080810 */ /* 0x000fe40007ffe0ff */
[----:B------:R-:W-:Y:S02]  /*0570*/  LEA.HI.SX32 R5, R10, R5, 0xc ;  /* 0x000000050a057211 */ /* 0x000fe400078f62ff */
[----:B------:R-:W-:Y:S01]  /*0580*/  LEA.HI.SX32 R3, R6, R3, 0xc ;  /* 0x0000000306037211 */ /* 0x000fe200078f62ff */
[----:B------:R-:W-:Y:S01]  /*0590*/  @!P2 IMAD.MOV R8, RZ, RZ, -R8 ;  /* 0x000000ffff08a224 */ /* 0x000fe200078e0a08 */
[----:B------:R-:W-:Y:S01]  /*05a0*/  PRMT R5, R5, 0x9910, RZ ;  /* 0x0000991005057816 */ /* 0x000fe200000000ff */
[----:B------:R-:W-:Y:S01]  /*05b0*/  CS2R R6, SRZ ;  /* 0x0000000000067805 */ /* 0x000fe2000001ff00 */
[----:B------:R-:W-:Y:S02]  /*05c0*/  @!P1 LOP3.LUT R8, RZ, c[0x0][0x194], RZ, 0x33, !PT ;  /* 0x00006500ff089a12 */ /* 0x000fe400078e33ff */
[----:B------:R-:W-:-:S02]  /*05d0*/  PRMT R3, R3, 0x9910, RZ ;  /* 0x0000991003037816 */ /* 0x000fc400000000ff */
[----:B------:R-:W-:Y:S01]  /*05e0*/  ISETP.GE.AND P0, PT, R0, c[0x0][0x1a0], PT ;  /* 0x0000680000007a0c */ /* 0x000fe20003f06270 */
[C---:B------:R-:W-:Y:S02]  /*05f0*/  IMAD R15, R8.reuse, 0x20, R5 ;  /* 0x00000020080f7824 */ /* 0x040fe400078e0205 */
[----:B------:R-:W-:Y:S02]  /*0600*/  IMAD R13, R8, 0x20, R3 ;  /* 0x00000020080d7824 */ /* 0x000fe400078e0203 */
[----:B------:R-:W-:-:S04]  /*0610*/  IMAD.WIDE R18, R15, R14, c[0x0][0x170] ;  /* 0x00005c000f127625 */ /* 0x000fc800078e020e */
[----:B------:R-:W-:-:S04]  /*0620*/  IMAD.WIDE R16, R13, R14, c[0x0][0x170] ;  /* 0x00005c000d107625 */ /* 0x000fc800078e020e */
[----:B------:R0:W2:Y:S04]  /*0630*/  @!P0 LDG.E.EL R26, [R18.64] ;  /* 0x00000006121a8981 */ /* 0x0000a8000c2e1900 */
[----:B------:R1:W3:Y:S01]  /*0640*/  @!P0 LDG.E.EL R6, [R16.64] ;  /* 0x0000000610068981 */ /* 0x0002e2000c2e1900 */
[----:B------:R-:W-:Y:S01]  /*0650*/  IMAD.MOV.U32 R3, RZ, RZ, 0x2 ;  /* 0x00000002ff037424 */ /* 0x000fe200078e00ff */
[----:B------:R-:W-:Y:S01]  /*0660*/  MOV R5, RZ ;  /* 0x000000ff00057202 */ /* 0x000fe20000000f00 */
[----:B------:R-:W-:Y:S02]  /*0670*/  IMAD.MOV.U32 R8, RZ, RZ, RZ ;  /* 0x000000ffff087224 */ /* 0x000fe400078e00ff */
[----:B------:R-:W-:Y:S01]  /*0680*/  IMAD.WIDE R10, R0, R3, c[0x0][0x160] ;  /* 0x00005800000a7625 */ /* 0x000fe200078e0203 */
[----:B------:R-:W-:-:S03]  /*0690*/  PRMT R24, RZ, 0x7610, R24 ;  /* 0x00007610ff187816 */ /* 0x000fc60000000018 */
[-C--:B------:R-:W-:Y:S01]  /*06a0*/  IMAD.WIDE R12, R13, R14.reuse, c[0x0][0x168] ;  /* 0x00005a000d0c7625 */ /* 0x080fe200078e020e */
[----:B------:R4:W5:Y:S01]  /*06b0*/  @!P0 LDG.E.EL R8, [R10.64] ;  /* 0x000000060a088981 */ /* 0x000962000c2e1900 */
[----:B------:R-:W-:Y:S02]  /*06c0*/  PRMT R25, RZ, 0x7610, R25 ;  /* 0x00007610ff197816 */ /* 0x000fe40000000019 */
[----:B------:R-:W-:Y:S01]  /*06d0*/  IMAD.WIDE R14, R15, R14, c[0x0][0x168] ;  /* 0x00005a000f0e7625 */ /* 0x000fe200078e020e */
[----:B------:R-:W-:Y:S01]  /*06e0*/  PRMT R9, RZ, 0x7610, R9 ;  /* 0x00007610ff097816 */ /* 0x000fe20000000009 */
[----:B------:R5:W5:Y:S02]  /*06f0*/  @!P0 LDG.E.EL R5, [R12.64] ;  /* 0x000000060c058981 */ /* 0x000b64000c2e1900 */
[CC--:B0-----:R-:W-:Y:S02]  /*0700*/  IMAD.WIDE R18, R4.reuse, R3.reuse, c[0x0][0x178] ;  /* 0x00005e0004127625 */ /* 0x0c1fe400078e0203 */
[----:B------:R-:W5:Y:S02]  /*0710*/  @!P0 LDG.E.EL R7, [R14.64] ;  /* 0x000000060e078981 */ /* 0x000f64000c2e1900 */
[-C--:B------:R-:W-:Y:S01]  /*0720*/  IMAD.WIDE R22, R4, R3.reuse, c[0x0][0x180] ;  /* 0x0000600004167625 */ /* 0x080fe200078e0203 */
[----:B------:R-:W-:Y:S01]  /*0730*/  PRMT R4, RZ, 0x7610, R4 ;  /* 0x00007610ff047816 */ /* 0x000fe20000000004 */
[----:B------:R-:W5:Y:S02]  /*0740*/  @!P0 LDG.E.EL.U16 R24, [R18.64] ;  /* 0x0000000612188981 */ /* 0x000f64000c2e1500 */
[----:B-1----:R-:W-:-:S02]  /*0750*/  IMAD.WIDE R16, R2, R3, c[0x0][0x178] ;  /* 0x00005e0002107625 */ /* 0x002fc400078e0203 */
[----:B------:R-:W5:Y:S02]  /*0760*/  @!P0 LDG.E.EL.U16 R25, [R22.64] ;  /* 0x0000000616198981 */ /* 0x000f64000c2e1500 */
[----:B------:R-:W-:Y:S02]  /*0770*/  IMAD.WIDE R20, R2, R3, c[0x0][0x180] ;  /* 0x0000600002147625 */ /* 0x000fe400078e0203 */
[----:B------:R-:W5:Y:S04]  /*0780*/  @!P0 LDG.E.EL.U16 R9, [R16.64] ;  /* 0x0000000610098981 */ /* 0x000f68000c2e1500 */
[----:B------:R-:W5:Y:S01]  /*0790*/  @!P0 LDG.E.EL.U16 R4, [R20.64] ;  /* 0x0000000614048981 */ /* 0x000f62000c2e1500 */
[----:B------:R-:W-:-:S04]  /*07a0*/  UIMAD UR4, UR4, UR5, URZ ;  /* 0x00000005040472a4 */ /* 0x000fc8000f8e023f */
[----:B------:R-:W-:-:S06]  /*07b0*/  UIMAD UR4, UR4, 0x28, URZ ;  /* 0x00000028040478a4 */ /* 0x000fcc000f8e023f */
[----:B------:R-:W-:-:S04]  /*07c0*/  I2FP.F32.S32 R2, UR4 ;  /* 0x0000000400027c45 */ /* 0x000fc80008201400 */
[----:B------:R-:W-:-:S04]  /*07d0*/  FSETP.GEU.AND P1, PT, R2, RZ, PT ;  /* 0x000000ff0200720b */ /* 0x000fc80003f2e000 */
[----:B------:R-:W-:-:S04]  /*07e0*/  FSEL R2, R2, RZ, P1 ;  /* 0x000000ff02027208 */ /* 0x000fc80000800000 */
[C---:B------:R-:W-:Y:S02]  /*07f0*/  FSETP.GT.AND P1, PT, |R2|.reuse, 8.50705917302346158658e+37, PT ;  /* 0x7e8000000200780b */ /* 0x040fe40003f24200 */
[----:B------:R-:W-:-:S11]  /*0800*/  FSETP.GEU.AND P2, PT, |R2|, 1.175494350822287508e-38, PT ;  /* 0x008000000200780b */ /* 0x000fd60003f4e200 */
[----:B------:R-:W-:-:S04]  /*0810*/  @P1 FMUL R2, R2, 0.25 ;  /* 0x3e80000002021820 */ /* 0x000fc80000400000 */
[----:B------:R-:W-:-:S04]  /*0820*/  @!P2 FMUL R2, R2, 16777216 ;  /* 0x4b8000000202a820 */ /* 0x000fc80000400000 */
[----:B----4-:R-:W0:Y:S01]  /*0830*/  MUFU.RCP R11, R2 ;  /* 0x00000002000b7308 */ /* 0x010e220000001000 */
[----:B--2---:R-:W-:Y:S01]  /*0840*/  @P1 FMUL R26, R26, 0.25 ;  /* 0x3e8000001a1a1820 */ /* 0x004fe20000400000 */
[----:B---3--:R-:W-:-:S03]  /*0850*/  @P1 FMUL R6, R6, 0.25 ;  /* 0x3e80000006061820 */ /* 0x008fc60000400000 */
[----:B------:R-:W-:Y:S01]  /*0860*/  @!P2 FMUL R26, R26, 16777216 ;  /* 0x4b8000001a1aa820 */ /* 0x000fe20000400000 */
[----:B------:R-:W-:-:S03]  /*0870*/  @!P2 FMUL R6, R6, 16777216 ;  /* 0x4b8000000606a820 */ /* 0x000fc60000400000 */
[C---:B0-----:R-:W-:Y:S01]  /*0880*/  FFMA R10, R11.reuse, R26, 9.9999997473787516356e-06 ;  /* 0x3727c5ac0b0a7423 */ /* 0x041fe2000000001a */
[----:B------:R-:W-:-:S05]  /*0890*/  FFMA R6, R11, R6, 9.9999997473787516356e-06 ;  /* 0x3727c5ac0b067423 */ /* 0x000fca0000000006 */
[----:B------:R-:W0:Y:S01]  /*08a0*/  MUFU.RSQ R10, R10 ;  /* 0x0000000a000a7308 */ /* 0x000e220000001400 */
[----:B-----5:R-:W-:-:S07]  /*08b0*/  HADD2.F32 R12, -RZ, R8.H1_H1 ;  /* 0x30000008ff0c7230 */ /* 0x020fce0000004100 */
[----:B------:R-:W1:Y:S01]  /*08c0*/  MUFU.RSQ R6, R6 ;  /* 0x0000000600067308 */ /* 0x000e620000001400 */
[----:B------:R-:W-:Y:S01]  /*08d0*/  HADD2.F32 R8, -RZ, R8.H0_H0 ;  /* 0x20000008ff087230 */ /* 0x000fe20000004100 */
[----:B------:R-:W-:Y:S01]  /*08e0*/  FADD R7, R12, -R7 ;  /* 0x800000070c077221 */ /* 0x000fe20000000000 */
[----:B------:R-:W-:-:S03]  /*08f0*/  HADD2.F32 R24, -RZ, R24.H0_H0 ;  /* 0x20000018ff187230 */ /* 0x000fc60000004100 */
[----:B------:R-:W-:Y:S01]  /*0900*/  FADD R5, R8, -R5 ;  /* 0x8000000508057221 */ /* 0x000fe20000000000 */
[----:B------:R-:W-:Y:S01]  /*0910*/  HADD2.F32 R25, -RZ, R25.H0_H0 ;  /* 0x20000019ff197230 */ /* 0x000fe20000004100 */
[----:B0-----:R-:W-:Y:S01]  /*0920*/  FMUL R7, R10, R7 ;  /* 0x000000070a077220 */ /* 0x001fe20000400000 */
[----:B------:R-:W-:Y:S02]  /*0930*/  HADD2.F32 R9, -RZ, R9.H0_H0 ;  /* 0x20000009ff097230 */ /* 0x000fe40000004100 */
[----:B------:R-:W-:Y:S01]  /*0940*/  HADD2.F32 R4, -RZ, R4.H0_H0 ;  /* 0x20000004ff047230 */ /* 0x000fe20000004100 */
[----:B-1----:R-:W-:Y:S01]  /*0950*/  FMUL R5, R6, R5 ;  /* 0x0000000506057220 */ /* 0x002fe20000400000 */
[----:B------:R-:W-:-:S03]  /*0960*/  FFMA R7, R24, R7, R25 ;  /* 0x0000000718077223 */ /* 0x000fc60000000019 */
[----:B------:R-:W-:Y:S01]  /*0970*/  FFMA R4, R9, R5, R4 ;  /* 0x0000000509047223 */ /* 0x000fe20000000004 */
[----:B------:R-:W-:-:S03]  /*0980*/  FADD R5, RZ, -R7 ;  /* 0x80000007ff057221 */ /* 0x000fc60000000000 */
[----:B------:R-:W-:Y:S01]  /*0990*/  FADD R2, RZ, -R4 ;  /* 0x80000004ff027221 */ /* 0x000fe20000000000 */
[----:B------:R-:W-:-:S03]  /*09a0*/  FMUL R6, R5, 1.4426950216293334961 ;  /* 0x3fb8aa3b05067820 */ /* 0x000fc60000400000 */
[----:B------:R-:W-:Y:S02]  /*09b0*/  FMUL R2, R2, 1.4426950216293334961 ;  /* 0x3fb8aa3b02027820 */ /* 0x000fe40000400000 */
[----:B------:R-:W-:-:S03]  /*09c0*/  FSETP.GEU.AND P2, PT, R6, -126, PT ;  /* 0xc2fc00000600780b */ /* 0x000fc60003f4e000 */
[----:B------:R-:W-:-:S10]  /*09d0*/  FSETP.GEU.AND P1, PT, R2, -126, PT ;  /* 0xc2fc00000200780b */ /* 0x000fd40003f2e000 */
[----:B------:R-:W-:-:S03]  /*09e0*/  @!P2 FMUL R6, R6, 0.5 ;  /* 0x3f0000000606a820 */ /* 0x000fc60000400000 */
[----:B------:R-:W-:Y:S01]  /*09f0*/  @!P1 FMUL R2, R2, 0.5 ;  /* 0x3f00000002029820 */ /* 0x000fe20000400000 */
[----:B------:R-:W0:Y:S08]  /*0a00*/  MUFU.EX2 R8, R6 ;  /* 0x0000000600087308 */ /* 0x000e300000000800 */
[----:B------:R-:W1:Y:S01]  /*0a10*/  MUFU.EX2 R5, R2 ;  /* 0x0000000200057308 */ /* 0x000e620000000800 */
[----:B0-----:R-:W-:-:S04]  /*0a20*/  @!P2 FMUL R8, R8, R8 ;  /* 0x000000080808a220 */ /* 0x001fc80000400000 */
[----:B------:R-:W-:Y:S01]  /*0a30*/  FADD R8, R8, 1 ;  /* 0x3f80000008087421 */ /* 0x000fe20000000000 */
[----:B-1----:R-:W-:-:S04]  /*0a40*/  @!P1 FMUL R5, R5, R5 ;  /* 0x0000000505059220 */ /* 0x002fc80000400000 */
[----:B------:R-:W-:Y:S01]  /*0a50*/  FADD R5, R5, 1 ;  /* 0x3f80000005057421 */ /* 0x000fe20000000000 */
[----:B------:R-:W-:-:S04]  /*0a60*/  FSETP.GT.AND P2, PT, R8, 8.50705917302346158658e+37, PT ;  /* 0x7e8000000800780b */ /* 0x000fc80003f44000 */
[----:B------:R-:W-:-:S09]  /*0a70*/  FSETP.GT.AND P1, PT, R5, 8.50705917302346158658e+37, PT ;  /* 0x7e8000000500780b */ /* 0x000fd20003f24000 */
[----:B------:R-:W-:-:S04]  /*0a80*/  @P2 FMUL R8, R8, 0.25 ;  /* 0x3e80000008082820 */ /* 0x000fc80000400000 */
[----:B------:R-:W-:Y:S02]  /*0a90*/  @P1 FMUL R5, R5, 0.25 ;  /* 0x3e80000005051820 */ /* 0x000fe40000400000 */
[----:B------:R-:W0:Y:S01]  /*0aa0*/  MUFU.RCP R8, R8 ;  /* 0x0000000800087308 */ /* 0x000e220000001000 */
[----:B------:R-:W-:-:S07]  /*0ab0*/  MOV R2, 0x3e800000 ;  /* 0x3e80000000027802 */ /* 0x000fce0000000f00 */
[----:B------:R-:W1:Y:S01]  /*0ac0*/  MUFU.RCP R5, R5 ;  /* 0x0000000500057308 */ /* 0x000e620000001000 */
[C---:B------:R-:W-:Y:S02]  /*0ad0*/  FSEL R9, R2.reuse, 1, P2 ;  /* 0x3f80000002097808 */ /* 0x040fe40001000000 */
[----:B------:R-:W-:-:S03]  /*0ae0*/  FSEL R2, R2, 1, P1 ;  /* 0x3f80000002027808 */ /* 0x000fc60000800000 */
[----:B0-----:R-:W-:-:S04]  /*0af0*/  FMUL R6, R8, R9 ;  /* 0x0000000908067220 */ /* 0x001fc80000400000 */
[----:B------:R-:W-:Y:S01]  /*0b00*/  FMUL R6, R7, R6 ;  /* 0x0000000607067220 */ /* 0x000fe20000400000 */
[----:B-1----:R-:W-:-:S04]  /*0b10*/  FMUL R9, R5, R2 ;  /* 0x0000000205097220 */ /* 0x002fc80000400000 */
[----:B------:R-:W-:Y:S01]  /*0b20*/  FMUL R9, R4, R9 ;  /* 0x0000000904097220 */ /* 0x000fe20000400000 */
[----:B------:R-:W-:-:S04]  /*0b30*/  IMAD.WIDE R2, R0, R3, c[0x0][0x188] ;  /* 0x0000620000027625 */ /* 0x000fc800078e0203 */
[----:B------:R-:W-:Y:S01]  /*0b40*/  F2FP.F16.F32.PACK_AB R9, R6, R9 ;  /* 0x000000090609723e */ /* 0x000fe200000000ff */
[----:B------:R-:W-:Y:S06]  /*0b50*/  @P0 EXIT ;  /* 0x000000000000094d */ /* 0x000fec0003800000 */
[----:B------:R-:W-:Y:S01]  /*0b60*/  STG.E [R2.64], R9 ;  /* 0x0000000902007986 */ /* 0x000fe2000c101906 */
[----:B------:R-:W-:Y:S05]  /*0b70*/  EXIT ;  /* 0x000000000000794d */ /* 0x000fea0003800000 */
.L_x_0:
[----:B------:R-:W-:-:S00]  /*0b80*/  BRA `(.L_x_0) ;  /* 0xfffffff000007947 */ /* 0x000fc0000383ffff */
[----:B------:R-:W-:-:S00]  /*0b90*/  NOP ;  /* 0x0000000000007918 */ /* 0x000fc00000000000 */
        /* <DEDUP_REMOVED lines=14> */
.L_x_1:


//--------------------- .nv.global.init           --------------------------
	.section	.nv.global.init,"aw",@progbits
.nv.global.init:
	.type		_$_str,@object
	.size		_$_str,(.L_0 - _$_str)
_$_str:
        /*0000*/ 	.byte	0x5f, 0x5f, 0x43, 0x55, 0x44, 0x41, 0x5f, 0x46, 0x54, 0x5a, 0x00
.L_0:
